	.headerflags	@"EF_CUDA_TEXMODE_UNIFIED EF_CUDA_64BIT_ADDRESS EF_CUDA_ACCELERATORS EF_CUDA_SM90 EF_CUDA_VIRTUAL_SM(EF_CUDA_SM90)"
	.elftype	@"ET_EXEC"


//--------------------- .nv.info                  --------------------------
	.section	.nv.info,"",@"SHT_CUDA_INFO"
	.align	4


	//----- nvinfo : EIATTR_REGCOUNT
	.align		4
        /*0000*/ 	.byte	0x04, 0x2f
        /*0002*/ 	.short	(.L_1 - .L_0)
	.align		4
.L_0:
        /*0004*/ 	.word	index@(triton_poi_fused_add_mul_native_layer_norm_1)
        /*0008*/ 	.word	0x0000001c


	//----- nvinfo : EIATTR_MIN_STACK_SIZE
	.align		4
.L_1:
        /*000c*/ 	.byte	0x04, 0x12
        /*000e*/ 	.short	(.L_3 - .L_2)
	.align		4
.L_2:
        /*0010*/ 	.word	index@(triton_poi_fused_add_mul_native_layer_norm_1)
        /*0014*/ 	.word	0x00000000


	//----- nvinfo : EIATTR_FRAME_SIZE
	.align		4
.L_3:
        /*0018*/ 	.byte	0x04, 0x11
        /*001a*/ 	.short	(.L_5 - .L_4)
	.align		4
.L_4:
        /*001c*/ 	.word	index@(triton_poi_fused_add_mul_native_layer_norm_1)
        /*0020*/ 	.word	0x00000000


	//----- nvinfo : EIATTR_MIN_STACK_SIZE
	.align		4
.L_5:
        /*0024*/ 	.byte	0x04, 0x12
        /*0026*/ 	.short	(.L_7 - .L_6)
	.align		4
.L_6:
        /*0028*/ 	.word	index@(triton_poi_fused_add_mul_native_layer_norm_1)
        /*002c*/ 	.word	0x00000000
.L_7:


//--------------------- .nv.info.triton_poi_fused_add_mul_native_layer_norm_1 --------------------------
	.section	.nv.info.triton_poi_fused_add_mul_native_layer_norm_1,"",@"SHT_CUDA_INFO"
	.sectionflags	@""
	.align	4


	//----- nvinfo : EIATTR_CUDA_API_VERSION
	.align		4
        /*0000*/ 	.byte	0x04, 0x37
        /*0002*/ 	.short	(.L_9 - .L_8)
.L_8:
        /*0004*/ 	.word	0x0000007c


	//----- nvinfo : EIATTR_KPARAM_INFO
	.align		4
.L_9:
        /*0008*/ 	.byte	0x04, 0x17
        /*000a*/ 	.short	(.L_11 - .L_10)
.L_10:
        /*000c*/ 	.word	0x00000000
        /*0010*/ 	.short	0x0006
        /*0012*/ 	.short	0x0030
        /*0014*/ 	.byte	0x00, 0xf0, 0x11, 0x00


	//----- nvinfo : EIATTR_KPARAM_INFO
	.align		4
.L_11:
        /*0018*/ 	.byte	0x04, 0x17
        /*001a*/ 	.short	(.L_13 - .L_12)
.L_12:
        /*001c*/ 	.word	0x00000000
        /*0020*/ 	.short	0x0005
        /*0022*/ 	.short	0x0028
        /*0024*/ 	.byte	0x00, 0xf4, 0x21, 0x00


	//----- nvinfo : EIATTR_KPARAM_INFO
	.align		4
.L_13:
        /*0028*/ 	.byte	0x04, 0x17
        /*002a*/ 	.short	(.L_15 - .L_14)
.L_14:
        /*002c*/ 	.word	0x00000000
        /*0030*/ 	.short	0x0004
        /*0032*/ 	.short	0x0020
        /*0034*/ 	.byte	0x00, 0xf4, 0x21, 0x00


	//----- nvinfo : EIATTR_KPARAM_INFO
	.align		4
.L_15:
        /*0038*/ 	.byte	0x04, 0x17
        /*003a*/ 	.short	(.L_17 - .L_16)
.L_16:
        /*003c*/ 	.word	0x00000000
        /*0040*/ 	.short	0x0003
        /*0042*/ 	.short	0x0018
        /*0044*/ 	.byte	0x00, 0xf4, 0x21, 0x00


	//----- nvinfo : EIATTR_KPARAM_INFO
	.align		4
.L_17:
        /*0048*/ 	.byte	0x04, 0x17
        /*004a*/ 	.short	(.L_19 - .L_18)
.L_18:
        /*004c*/ 	.word	0x00000000
        /*0050*/ 	.short	0x0002
        /*0052*/ 	.short	0x0010
        /*0054*/ 	.byte	0x00, 0xf4, 0x21, 0x00


	//----- nvinfo : EIATTR_KPARAM_INFO
	.align		4
.L_19:
        /*0058*/ 	.byte	0x04, 0x17
        /*005a*/ 	.short	(.L_21 - .L_20)
.L_20:
        /*005c*/ 	.word	0x00000000
        /*0060*/ 	.short	0x0001
        /*0062*/ 	.short	0x0008
        /*0064*/ 	.byte	0x00, 0xf4, 0x21, 0x00


	//----- nvinfo : EIATTR_KPARAM_INFO
	.align		4
.L_21:
        /*0068*/ 	.byte	0x04, 0x17
        /*006a*/ 	.short	(.L_23 - .L_22)
.L_22:
        /*006c*/ 	.word	0x00000000
        /*0070*/ 	.short	0x0000
        /*0072*/ 	.short	0x0000
        /*0074*/ 	.byte	0x00, 0xf4, 0x21, 0x00


	//----- nvinfo : EIATTR_SPARSE_MMA_MASK
	.align		4
.L_23:
        /*0078*/ 	.byte	0x03, 0x50
        /*007a*/ 	.short	0x0000


	//----- nvinfo : EIATTR_MAXREG_COUNT
	.align		4
        /*007c*/ 	.byte	0x03, 0x1b
        /*007e*/ 	.short	0x00ff


	//----- nvinfo : EIATTR_EXIT_INSTR_OFFSETS
	.align		4
        /*0080*/ 	.byte	0x04, 0x1c
        /*0082*/ 	.short	(.L_25 - .L_24)


	//   ....[0]....
.L_24:
        /*0084*/ 	.word	0x000003e0


	//   ....[1]....
        /*0088*/ 	.word	0x00000400


	//----- nvinfo : EIATTR_REQNTID
	.align		4
.L_25:
        /*008c*/ 	.byte	0x04, 0x10
        /*008e*/ 	.short	(.L_27 - .L_26)
.L_26:
        /*0090*/ 	.word	0x00000080
        /*0094*/ 	.word	0x00000001
        /*0098*/ 	.word	0x00000001


	//----- nvinfo : EIATTR_CBANK_PARAM_SIZE
	.align		4
.L_27:
        /*009c*/ 	.byte	0x03, 0x19
        /*009e*/ 	.short	0x0034


	//----- nvinfo : EIATTR_PARAM_CBANK
	.align		4
        /*00a0*/ 	.byte	0x04, 0x0a
        /*00a2*/ 	.short	(.L_29 - .L_28)
	.align		4
.L_28:
        /*00a4*/ 	.word	index@(.nv.constant0.triton_poi_fused_add_mul_native_layer_norm_1)
        /*00a8*/ 	.short	0x0210
        /*00aa*/ 	.short	0x0034


	//----- nvinfo : EIATTR_SW_WAR
	.align		4
.L_29:
        /*00ac*/ 	.byte	0x04, 0x36
        /*00ae*/ 	.short	(.L_31 - .L_30)
.L_30:
        /*00b0*/ 	.word	0x00000008
.L_31:


//--------------------- .nv.callgraph             --------------------------
	.section	.nv.callgraph,"",@"SHT_CUDA_CALLGRAPH"
	.align	4
	.sectionentsize	8
	.align		4
        /*0000*/ 	.word	0x00000000
	.align		4
        /*0004*/ 	.word	0xffffffff
	.align		4
        /*0008*/ 	.word	0x00000000
	.align		4
        /*000c*/ 	.word	0xfffffffe
	.align		4
        /*0010*/ 	.word	0x00000000
	.align		4
        /*0014*/ 	.word	0xfffffffd
	.align		4
        /*0018*/ 	.word	0x00000000
	.align		4
        /*001c*/ 	.word	0xfffffffc


//--------------------- .text.triton_poi_fused_add_mul_native_layer_norm_1 --------------------------
	.section	.text.triton_poi_fused_add_mul_native_layer_norm_1,"ax",@progbits
	.align	128
        .global         triton_poi_fused_add_mul_native_layer_norm_1
        .type           triton_poi_fused_add_mul_native_layer_norm_1,@function
        .size           triton_poi_fused_add_mul_native_layer_norm_1,(.L_x_1 - triton_poi_fused_add_mul_native_layer_norm_1)
        .other          triton_poi_fused_add_mul_native_layer_norm_1,@"STO_CUDA_ENTRY STV_DEFAULT"
triton_poi_fused_add_mul_native_layer_norm_1:
.text.triton_poi_fused_add_mul_native_layer_norm_1:
[----:B------:R-:W0:Y:S02]  /*0000*/  LDC R1, c[0x0][0x28] ;  /* 0x00000a00ff017b82 */ /* 0x000e240000000800 */
[----:B------:R-:W1:Y:S01]  /*0010*/  S2R R0, SR_TID.X ;  /* 0x0000000000007919 */ /* 0x000e620000002100 */
[----:B------:R-:W2:Y:S01]  /*0020*/  LDC.64 R6, c[0x0][0x220] ;  /* 0x00008800ff067b82 */ /* 0x000ea20000000a00 */
[----:B------:R-:W-:Y:S01]  /*0030*/  ULDC.64 UR6, c[0x0][0x210] ;  /* 0x0000840000067ab9 */ /* 0x000fe20000000a00 */
[----:B------:R-:W-:Y:S01]  /*0040*/  ULDC.64 UR4, c[0x0][0x208] ;  /* 0x0000820000047ab9 */ /* 0x000fe20000000a00 */
[----:B------:R-:W3:Y:S05]  /*0050*/  S2R R3, SR_CTAID.X ;  /* 0x0000000000037919 */ /* 0x000eea0000002500 */
[----:B------:R-:W4:Y:S08]  /*0060*/  LDC.64 R10, c[0x0][0x228] ;  /* 0x00008a00ff0a7b82 */ /* 0x000f300000000a00 */
[----:B------:R-:W5:Y:S01]  /*0070*/  LDC.64 R8, c[0x0][0x230] ;  /* 0x00008c00ff087b82 */ /* 0x000f620000000a00 */
[----:B-1----:R-:W-:-:S05]  /*0080*/  LOP3.LUT R0, R0, 0x7f, RZ, 0xc0, !PT ;  /* 0x0000007f00007812 */ /* 0x002fca00078ec0ff */
[----:B---3--:R-:W-:-:S05]  /*0090*/  IMAD R0, R3, 0x80, R0 ;  /* 0x0000008003007824 */ /* 0x008fca00078e0200 */
[----:B------:R-:W-:Y:S02]  /*00a0*/  SHF.R.S32.HI R3, RZ, 0x1f, R0 ;  /* 0x0000001fff037819 */ /* 0x000fe40000011400 */
[----:B------:R-:W-:Y:S02]  /*00b0*/  ISETP.GE.AND P0, PT, R0, 0x400, PT ;  /* 0x000004000000780c */ /* 0x000fe40003f06270 */
[CC--:B------:R-:W-:Y:S02]  /*00c0*/  LEA.HI R12, R3.reuse, R0.reuse, RZ, 0x2 ;  /* 0x00000000030c7211 */ /* 0x0c0fe400078f10ff */
[----:B------:R-:W-:Y:S02]  /*00d0*/  LEA.HI R3, R3, R0, RZ, 0x8 ;  /* 0x0000000003037211 */ /* 0x000fe400078f40ff */
[--C-:B------:R-:W-:Y:S02]  /*00e0*/  SHF.R.S32.HI R13, RZ, 0x2, R12.reuse ;  /* 0x00000002ff0d7819 */ /* 0x100fe4000001140c */
[----:B------:R-:W-:-:S02]  /*00f0*/  SHF.R.S32.HI R2, RZ, 0x1f, R12 ;  /* 0x0000001fff027819 */ /* 0x000fc4000001140c */
[----:B------:R-:W-:Y:S02]  /*0100*/  SHF.R.S32.HI R5, RZ, 0x8, R3 ;  /* 0x00000008ff057819 */ /* 0x000fe40000011403 */
[-C--:B------:R-:W-:Y:S02]  /*0110*/  LEA.HI R4, R2, R13.reuse, RZ, 0x4 ;  /* 0x0000000d02047211 */ /* 0x080fe400078f20ff */
[----:B------:R-:W-:Y:S02]  /*0120*/  LOP3.LUT R17, R3, 0xffffff00, RZ, 0xc0, !PT ;  /* 0xffffff0003117812 */ /* 0x000fe400078ec0ff */
[----:B------:R-:W-:Y:S02]  /*0130*/  LOP3.LUT R4, R4, 0x1ffffff0, RZ, 0xc0, !PT ;  /* 0x1ffffff004047812 */ /* 0x000fe400078ec0ff */
[----:B------:R-:W-:Y:S01]  /*0140*/  LEA.HI R14, R2, R13, RZ, 0x6 ;  /* 0x0000000d020e7211 */ /* 0x000fe200078f30ff */
[----:B------:R-:W-:Y:S01]  /*0150*/  IMAD.IADD R17, R0, 0x1, -R17 ;  /* 0x0000000100117824 */ /* 0x000fe200078e0a11 */
[----:B------:R-:W1:Y:S01]  /*0160*/  LDC.64 R2, c[0x0][0x210] ;  /* 0x00008400ff027b82 */ /* 0x000e620000000a00 */
[----:B------:R-:W-:Y:S01]  /*0170*/  IMAD.IADD R4, R13, 0x1, -R4 ;  /* 0x000000010d047824 */ /* 0x000fe200078e0a04 */
[----:B------:R-:W-:-:S02]  /*0180*/  LOP3.LUT R15, R12, 0xfffffffc, RZ, 0xc0, !PT ;  /* 0xfffffffc0c0f7812 */ /* 0x000fc400078ec0ff */
[----:B------:R-:W-:Y:S01]  /*0190*/  LOP3.LUT R12, R14, 0xffffffc0, RZ, 0xc0, !PT ;  /* 0xffffffc00e0c7812 */ /* 0x000fe200078ec0ff */
[----:B------:R-:W-:Y:S02]  /*01a0*/  IMAD R16, R5, 0x10, R4 ;  /* 0x0000001005107824 */ /* 0x000fe400078e0204 */
[----:B------:R-:W-:Y:S01]  /*01b0*/  IMAD.IADD R15, R0, 0x1, -R15 ;  /* 0x00000001000f7824 */ /* 0x000fe200078e0a0f */
[----:B------:R-:W3:Y:S01]  /*01c0*/  LDC.64 R4, c[0x0][0x218] ;  /* 0x00008600ff047b82 */ /* 0x000ee20000000a00 */
[----:B------:R-:W-:Y:S02]  /*01d0*/  IMAD.SHL.U32 R14, R16, 0x8, RZ ;  /* 0x00000008100e7824 */ /* 0x000fe400078e00ff */
[----:B------:R-:W-:Y:S01]  /*01e0*/  IMAD.IADD R21, R13, 0x1, -R12 ;  /* 0x000000010d157824 */ /* 0x000fe200078e0a0c */
[----:B------:R-:W-:Y:S01]  /*01f0*/  CS2R R12, SRZ ;  /* 0x00000000000c7805 */ /* 0x000fe2000001ff00 */
[----:B--2---:R-:W-:Y:S01]  /*0200*/  IMAD.WIDE R16, R17, 0x4, R6 ;  /* 0x0000000411107825 */ /* 0x004fe200078e0206 */
[----:B------:R-:W-:-:S02]  /*0210*/  SHF.R.S32.HI R18, RZ, 0x1f, R14 ;  /* 0x0000001fff127819 */ /* 0x000fc4000001140e */
[----:B------:R-:W-:Y:S01]  /*0220*/  IADD3 R20, P1, R15, R14, RZ ;  /* 0x0000000e0f147210 */ /* 0x000fe20007f3e0ff */
[C---:B------:R-:W-:Y:S01]  /*0230*/  VIADD R25, R15.reuse, 0x4 ;  /* 0x000000040f197836 */ /* 0x040fe20000000000 */
[----:B------:R2:W3:Y:S02]  /*0240*/  @!P0 LDG.E.EL R12, desc[UR4][R16.64] ;  /* 0x00000004100c8981 */ /* 0x0004e4000c2e1900 */
[----:B------:R-:W-:Y:S01]  /*0250*/  LEA.HI.X.SX32 R7, R15, R18, 0x1, P1 ;  /* 0x000000120f077211 */ /* 0x000fe200008f0eff */
[----:B----4-:R-:W-:Y:S01]  /*0260*/  IMAD.WIDE R18, R21, 0x4, R10 ;  /* 0x0000000415127825 */ /* 0x010fe200078e020a */
[----:B------:R-:W-:-:S03]  /*0270*/  LEA R6, P1, R20, UR6, 0x2 ;  /* 0x0000000614067c11 */ /* 0x000fc6000f8210ff */
[----:B------:R-:W-:Y:S01]  /*0280*/  IMAD.IADD R23, R15, 0x1, R14 ;  /* 0x000000010f177824 */ /* 0x000fe200078e020e */
[----:B------:R-:W-:Y:S01]  /*0290*/  LEA.HI.X R7, R20, UR7, R7, 0x2, P1 ;  /* 0x0000000714077c11 */ /* 0x000fe200088f1407 */
[----:B-----5:R-:W-:Y:S01]  /*02a0*/  IMAD.WIDE R8, R21, 0x4, R8 ;  /* 0x0000000415087825 */ /* 0x020fe200078e0208 */
[----:B------:R-:W-:Y:S02]  /*02b0*/  CS2R R20, SRZ ;  /* 0x0000000000147805 */ /* 0x000fe4000001ff00 */
[----:B--2---:R-:W-:Y:S01]  /*02c0*/  CS2R R16, SRZ ;  /* 0x0000000000107805 */ /* 0x004fe2000001ff00 */
[----:B------:R-:W2:Y:S01]  /*02d0*/  @!P0 LDG.E.EL R13, desc[UR4][R18.64] ;  /* 0x00000004120d8981 */ /* 0x000ea2000c2e1900 */
[----:B------:R-:W-:Y:S02]  /*02e0*/  IMAD.MOV.U32 R22, RZ, RZ, RZ ;  /* 0x000000ffff167224 */ /* 0x000fe400078e00ff */
[--C-:B---3--:R-:W-:Y:S01]  /*02f0*/  IMAD.WIDE R10, R15, 0x4, R4.reuse ;  /* 0x000000040f0a7825 */ /* 0x108fe200078e0204 */
[----:B------:R-:W3:Y:S01]  /*0300*/  @!P0 LDG.E.EL R20, desc[UR4][R8.64] ;  /* 0x0000000408148981 */ /* 0x000ee2000c2e1900 */
[----:B------:R-:W4:Y:S02]  /*0310*/  LDC.64 R14, c[0x0][0x238] ;  /* 0x00008e00ff0e7b82 */ /* 0x000f240000000a00 */
[----:B------:R-:W-:Y:S01]  /*0320*/  IMAD.WIDE.U32 R4, R25, 0x4, R4 ;  /* 0x0000000419047825 */ /* 0x000fe200078e0004 */
[----:B------:R-:W5:Y:S03]  /*0330*/  @!P0 LDG.E.EL R22, desc[UR4][R6.64+0x10] ;  /* 0x0000100406168981 */ /* 0x000f66000c2e1900 */
[----:B-1----:R-:W-:Y:S01]  /*0340*/  IMAD.WIDE R2, R23, 0x4, R2 ;  /* 0x0000000417027825 */ /* 0x002fe200078e0202 */
[----:B------:R-:W5:Y:S04]  /*0350*/  @!P0 LDG.E.EL R21, desc[UR4][R10.64] ;  /* 0x000000040a158981 */ /* 0x000f68000c2e1900 */
[----:B------:R-:W5:Y:S04]  /*0360*/  @!P0 LDG.E.EL R16, desc[UR4][R2.64] ;  /* 0x0000000402108981 */ /* 0x000f68000c2e1900 */
[----:B------:R-:W5:Y:S01]  /*0370*/  @!P0 LDG.E.EL R17, desc[UR4][R4.64] ;  /* 0x0000000404118981 */ /* 0x000f62000c2e1900 */
[----:B--2---:R-:W-:-:S04]  /*0380*/  FADD R13, -R13, R12 ;  /* 0x0000000c0d0d7221 */ /* 0x004fc80000000100 */
[----:B---3--:R-:W-:Y:S01]  /*0390*/  FMUL R20, R13, R20 ;  /* 0x000000140d147220 */ /* 0x008fe20000400000 */
[----:B----4-:R-:W-:-:S04]  /*03a0*/  IMAD.WIDE R12, R0, 0x4, R14 ;  /* 0x00000004000c7825 */ /* 0x010fc800078e020e */
[----:B-----5:R-:W-:Y:S01]  /*03b0*/  FADD R21, R21, R16 ;  /* 0x0000001015157221 */ /* 0x020fe20000000000 */
[----:B------:R-:W-:-:S04]  /*03c0*/  FADD R17, R17, R22 ;  /* 0x0000001611117221 */ /* 0x000fc80000000000 */
[----:B------:R-:W-:Y:S01]  /*03d0*/  FFMA R17, R20, R21, R17 ;  /* 0x0000001514117223 */ /* 0x000fe20000000011 */
[----:B------:R-:W-:Y:S06]  /*03e0*/  @P0 EXIT ;  /* 0x000000000000094d */ /* 0x000fec0003800000 */
[----:B------:R-:W-:Y:S01]  /*03f0*/  STG.E desc[UR4][R12.64], R17 ;  /* 0x000000110c007986 */ /* 0x000fe2000c101904 */
[----:B------:R-:W-:Y:S05]  /*0400*/  EXIT ;  /* 0x000000000000794d */ /* 0x000fea0003800000 */
.L_x_0:
[----:B------:R-:W-:-:S00]  /*0410*/  BRA `(.L_x_0) ;  /* 0xfffffffc00fc7947 */ /* 0x000fc0000383ffff */
[----:B------:R-:W-:-:S00]  /*0420*/  NOP ;  /* 0x0000000000007918 */ /* 0x000fc00000000000 */
        /* <DEDUP_REMOVED lines=13> */
.L_x_1:


//--------------------- .nv.constant0.triton_poi_fused_add_mul_native_layer_norm_1 --------------------------
	.section	.nv.constant0.triton_poi_fused_add_mul_native_layer_norm_1,"a",@progbits
	.sectionflags	@""
	.align	4
.nv.constant0.triton_poi_fused_add_mul_native_layer_norm_1:
	.zero		580
